//
// Generated by NVIDIA NVVM Compiler
//
// Compiler Build ID: CL-36424714
// Cuda compilation tools, release 13.0, V13.0.88
// Based on NVVM 20.0.0
//

.version 9.0
.target sm_100
.address_size 64

	// .globl	_Z4noopv

.visible .entry _Z4noopv()
{


	ret;

}
	// .globl	_Z6no_divPii
.visible .entry _Z6no_divPii(
	.param .u64 .ptr .align 1 _Z6no_divPii_param_0,
	.param .u32 _Z6no_divPii_param_1
)
{
	.reg .pred 	%p<2>;
	.reg .b32 	%r<8>;
	.reg .b64 	%rd<5>;

	ld.param.u64 	%rd1, [_Z6no_divPii_param_0];
	ld.param.u32 	%r2, [_Z6no_divPii_param_1];
	mov.u32 	%r3, %tid.x;
	mov.u32 	%r4, %ctaid.x;
	mov.u32 	%r5, %ntid.x;
	mad.lo.s32 	%r1, %r4, %r5, %r3;
	setp.ge.s32 	%p1, %r1, %r2;
	@%p1 bra 	$L__BB1_2;
	cvta.to.global.u64 	%rd2, %rd1;
	mul.wide.s32 	%rd3, %r1, 4;
	add.s64 	%rd4, %rd2, %rd3;
	ld.global.u32 	%r6, [%rd4];
	shl.b32 	%r7, %r6, 1;
	st.global.u32 	[%rd4], %r7;
$L__BB1_2:
	ret;

}
	// .globl	_Z7divergePii
.visible .entry _Z7divergePii(
	.param .u64 .ptr .align 1 _Z7divergePii_param_0,
	.param .u32 _Z7divergePii_param_1
)
{
	.reg .pred 	%p<4>;
	.reg .b32 	%r<11>;
	.reg .b64 	%rd<7>;

	ld.param.u64 	%rd2, [_Z7divergePii_param_0];
	ld.param.u32 	%r2, [_Z7divergePii_param_1];
	cvta.to.global.u64 	%rd1, %rd2;
	mov.u32 	%r3, %tid.x;
	mov.u32 	%r4, %ctaid.x;
	mov.u32 	%r5, %ntid.x;
	mad.lo.s32 	%r1, %r4, %r5, %r3;
	setp.ge.s32 	%p1, %r1, %r2;
	@%p1 bra 	$L__BB2_4;
	and.b32  	%r6, %r1, 1;
	setp.eq.b32 	%p2, %r6, 1;
	not.pred 	%p3, %p2;
	@%p3 bra 	$L__BB2_3;
	mul.wide.s32 	%rd3, %r1, 4;
	add.s64 	%rd4, %rd1, %rd3;
	ld.global.u32 	%r7, [%rd4];
	mul.lo.s32 	%r8, %r7, 3;
	st.global.u32 	[%rd4], %r8;
	bra.uni 	$L__BB2_4;
$L__BB2_3:
	mul.wide.s32 	%rd5, %r1, 4;
	add.s64 	%rd6, %rd1, %rd5;
	ld.global.u32 	%r9, [%rd6];
	shl.b32 	%r10, %r9, 1;
	st.global.u32 	[%rd6], %r10;
$L__BB2_4:
	ret;

}
	// .globl	_Z11aligned_divPii
.visible .entry _Z11aligned_divPii(
	.param .u64 .ptr .align 1 _Z11aligned_divPii_param_0,
	.param .u32 _Z11aligned_divPii_param_1
)
{
	.reg .pred 	%p<3>;
	.reg .b32 	%r<15>;
	.reg .b64 	%rd<7>;

	ld.param.u64 	%rd2, [_Z11aligned_divPii_param_0];
	ld.param.u32 	%r2, [_Z11aligned_divPii_param_1];
	cvta.to.global.u64 	%rd1, %rd2;
	mov.u32 	%r3, %tid.x;
	mov.u32 	%r4, %ctaid.x;
	mov.u32 	%r5, %ntid.x;
	mad.lo.s32 	%r1, %r4, %r5, %r3;
	setp.ge.s32 	%p1, %r1, %r2;
	@%p1 bra 	$L__BB3_4;
	shr.s32 	%r6, %r1, 31;
	shr.u32 	%r7, %r6, 27;
	add.s32 	%r8, %r1, %r7;
	shr.s32 	%r9, %r8, 5;
	and.b32  	%r10, %r9, -2147483647;
	setp.ne.s32 	%p2, %r10, 1;
	@%p2 bra 	$L__BB3_3;
	mul.wide.s32 	%rd5, %r1, 4;
	add.s64 	%rd6, %rd1, %rd5;
	ld.global.u32 	%r13, [%rd6];
	mul.lo.s32 	%r14, %r13, 3;
	st.global.u32 	[%rd6], %r14;
	bra.uni 	$L__BB3_4;
$L__BB3_3:
	mul.wide.s32 	%rd3, %r1, 4;
	add.s64 	%rd4, %rd1, %rd3;
	ld.global.u32 	%r11, [%rd4];
	shl.b32 	%r12, %r11, 1;
	st.global.u32 	[%rd4], %r12;
$L__BB3_4:
	ret;

}


// ===== COMPILED SASS (sm_100) =====

	.target	sm_100

	.elftype	@"ET_EXEC"


//--------------------- .note.nv.tkinfo           --------------------------
	.section	.note.nv.tkinfo,"",@"SHT_NOTE"
	.sectionflags	@"SHF_NOTE_NV_TKINFO"
	.tkinfo
        /*0018*/ 	.word	0x00000002
        /*0030*/ 	.string	""
        /*0030*/ 	.string	"ptxas"
        /*0030*/ 	.string	"Cuda compilation tools, release 13.0, V13.0.88"
        /*0030*/ 	.string	"Build cuda_13.0.r13.0/compiler.36424714_0"
        /*0030*/ 	.string	"-arch sm_100 -m 64 "



//--------------------- .note.nv.cuinfo           --------------------------
	.section	.note.nv.cuinfo,"",@"SHT_NOTE"
	.sectionflags	@"SHF_NOTE_NV_CUINFO"
        /*0018*/ 	.short	0x0002
        /*001a*/ 	.short	0x0064
        /*001c*/ 	.short	0x0082
	.zero		2


//--------------------- .nv.info                  --------------------------
	.section	.nv.info,"",@"SHT_CUDA_INFO"
	.align	4


	//----- nvinfo : EIATTR_REGCOUNT
	.align		4
        /*0000*/ 	.byte	0x04, 0x2f
        /*0002*/ 	.short	(.L_1 - .L_0)
	.align		4
.L_0:
        /*0004*/ 	.word	index@(_Z4noopv)
        /*0008*/ 	.word	0x00000004


	//----- nvinfo : EIATTR_FRAME_SIZE
	.align		4
.L_1:
        /*000c*/ 	.byte	0x04, 0x11
        /*000e*/ 	.short	(.L_3 - .L_2)
	.align		4
.L_2:
        /*0010*/ 	.word	index@(_Z4noopv)
        /*0014*/ 	.word	0x00000000


	//----- nvinfo : EIATTR_REGCOUNT
	.align		4
.L_3:
        /*0018*/ 	.byte	0x04, 0x2f
        /*001a*/ 	.short	(.L_5 - .L_4)
	.align		4
.L_4:
        /*001c*/ 	.word	index@(_Z6no_divPii)
        /*0020*/ 	.word	0x00000008


	//----- nvinfo : EIATTR_FRAME_SIZE
	.align		4
.L_5:
        /*0024*/ 	.byte	0x04, 0x11
        /*0026*/ 	.short	(.L_7 - .L_6)
	.align		4
.L_6:
        /*0028*/ 	.word	index@(_Z6no_divPii)
        /*002c*/ 	.word	0x00000000


	//----- nvinfo : EIATTR_REGCOUNT
	.align		4
.L_7:
        /*0030*/ 	.byte	0x04, 0x2f
        /*0032*/ 	.short	(.L_9 - .L_8)
	.align		4
.L_8:
        /*0034*/ 	.word	index@(_Z7divergePii)
        /*0038*/ 	.word	0x00000008


	//----- nvinfo : EIATTR_FRAME_SIZE
	.align		4
.L_9:
        /*003c*/ 	.byte	0x04, 0x11
        /*003e*/ 	.short	(.L_11 - .L_10)
	.align		4
.L_10:
        /*0040*/ 	.word	index@(_Z7divergePii)
        /*0044*/ 	.word	0x00000000


	//----- nvinfo : EIATTR_REGCOUNT
	.align		4
.L_11:
        /*0048*/ 	.byte	0x04, 0x2f
        /*004a*/ 	.short	(.L_13 - .L_12)
	.align		4
.L_12:
        /*004c*/ 	.word	index@(_Z11aligned_divPii)
        /*0050*/ 	.word	0x00000008


	//----- nvinfo : EIATTR_FRAME_SIZE
	.align		4
.L_13:
        /*0054*/ 	.byte	0x04, 0x11
        /*0056*/ 	.short	(.L_15 - .L_14)
	.align		4
.L_14:
        /*0058*/ 	.word	index@(_Z11aligned_divPii)
        /*005c*/ 	.word	0x00000000


	//----- nvinfo : EIATTR_MIN_STACK_SIZE
	.align		4
.L_15:
        /*0060*/ 	.byte	0x04, 0x12
        /*0062*/ 	.short	(.L_17 - .L_16)
	.align		4
.L_16:
        /*0064*/ 	.word	index@(_Z11aligned_divPii)
        /*0068*/ 	.word	0x00000000


	//----- nvinfo : EIATTR_MIN_STACK_SIZE
	.align		4
.L_17:
        /*006c*/ 	.byte	0x04, 0x12
        /*006e*/ 	.short	(.L_19 - .L_18)
	.align		4
.L_18:
        /*0070*/ 	.word	index@(_Z7divergePii)
        /*0074*/ 	.word	0x00000000


	//----- nvinfo : EIATTR_MIN_STACK_SIZE
	.align		4
.L_19:
        /*0078*/ 	.byte	0x04, 0x12
        /*007a*/ 	.short	(.L_21 - .L_20)
	.align		4
.L_20:
        /*007c*/ 	.word	index@(_Z6no_divPii)
        /*0080*/ 	.word	0x00000000


	//----- nvinfo : EIATTR_MIN_STACK_SIZE
	.align		4
.L_21:
        /*0084*/ 	.byte	0x04, 0x12
        /*0086*/ 	.short	(.L_23 - .L_22)
	.align		4
.L_22:
        /*0088*/ 	.word	index@(_Z4noopv)
        /*008c*/ 	.word	0x00000000
.L_23:


//--------------------- .nv.compat                --------------------------
	.section	.nv.compat,"",@"SHT_CUDA_COMPAT_INFO"
	.align	4
        /*0000*/ 	.byte	0x02, 0x09, 0x00, 0x00, 0x02, 0x02, 0x01, 0x00, 0x02, 0x05, 0x05, 0x00, 0x03, 0x07, 0x01, 0x01
        /*0010*/ 	.byte	0x02, 0x03, 0x00, 0x00, 0x02, 0x06, 0x01, 0x00, 0x04, 0x0b, 0x08, 0x00, 0x09, 0x00, 0x00, 0x00
        /*0020*/ 	.byte	0x00, 0x00, 0x00, 0x00


//--------------------- .nv.info._Z11aligned_divPii --------------------------
	.section	.nv.info._Z11aligned_divPii,"",@"SHT_CUDA_INFO"
	.sectionflags	@""
	.align	4


	//----- nvinfo : EIATTR_CUDA_API_VERSION
	.align		4
        /*0000*/ 	.byte	0x04, 0x37
        /*0002*/ 	.short	(.L_25 - .L_24)
.L_24:
        /*0004*/ 	.word	0x00000082


	//----- nvinfo : EIATTR_KPARAM_INFO
	.align		4
.L_25:
        /*0008*/ 	.byte	0x04, 0x17
        /*000a*/ 	.short	(.L_27 - .L_26)
.L_26:
        /*000c*/ 	.word	0x00000000
        /*0010*/ 	.short	0x0001
        /*0012*/ 	.short	0x0008
        /*0014*/ 	.byte	0x00, 0xf0, 0x11, 0x00


	//----- nvinfo : EIATTR_KPARAM_INFO
	.align		4
.L_27:
        /*0018*/ 	.byte	0x04, 0x17
        /*001a*/ 	.short	(.L_29 - .L_28)
.L_28:
        /*001c*/ 	.word	0x00000000
        /*0020*/ 	.short	0x0000
        /*0022*/ 	.short	0x0000
        /*0024*/ 	.byte	0x00, 0xf5, 0x21, 0x00


	//----- nvinfo : EIATTR_SPARSE_MMA_MASK
	.align		4
.L_29:
        /*0028*/ 	.byte	0x03, 0x50
        /*002a*/ 	.short	0x0000


	//----- nvinfo : EIATTR_MAXREG_COUNT
	.align		4
        /*002c*/ 	.byte	0x03, 0x1b
        /*002e*/ 	.short	0x00ff


	//----- nvinfo : EIATTR_MERCURY_ISA_VERSION
	.align		4
        /*0030*/ 	.byte	0x03, 0x5f
        /*0032*/ 	.short	0x0101


	//----- nvinfo : EIATTR_VRC_CTA_INIT_COUNT
	.align		4
        /*0034*/ 	.byte	0x02, 0x4a
	.zero		1
	.zero		1


	//----- nvinfo : EIATTR_EXIT_INSTR_OFFSETS
	.align		4
        /*0038*/ 	.byte	0x04, 0x1c
        /*003a*/ 	.short	(.L_31 - .L_30)


	//   ....[0]....
.L_30:
        /*003c*/ 	.word	0x00000070


	//   ....[1]....
        /*0040*/ 	.word	0x00000140


	//   ....[2]....
        /*0044*/ 	.word	0x000001a0


	//----- nvinfo : EIATTR_CRS_STACK_SIZE
	.align		4
.L_31:
        /*0048*/ 	.byte	0x04, 0x1e
        /*004a*/ 	.short	(.L_33 - .L_32)
.L_32:
        /*004c*/ 	.word	0x00000000


	//----- nvinfo : EIATTR_CBANK_PARAM_SIZE
	.align		4
.L_33:
        /*0050*/ 	.byte	0x03, 0x19
        /*0052*/ 	.short	0x000c


	//----- nvinfo : EIATTR_PARAM_CBANK
	.align		4
        /*0054*/ 	.byte	0x04, 0x0a
        /*0056*/ 	.short	(.L_35 - .L_34)
	.align		4
.L_34:
        /*0058*/ 	.word	index@(.nv.constant0._Z11aligned_divPii)
        /*005c*/ 	.short	0x0380
        /*005e*/ 	.short	0x000c


	//----- nvinfo : EIATTR_SW_WAR
	.align		4
.L_35:
        /*0060*/ 	.byte	0x04, 0x36
        /*0062*/ 	.short	(.L_37 - .L_36)
.L_36:
        /*0064*/ 	.word	0x00000008
.L_37:


//--------------------- .nv.info._Z7divergePii    --------------------------
	.section	.nv.info._Z7divergePii,"",@"SHT_CUDA_INFO"
	.sectionflags	@""
	.align	4


	//----- nvinfo : EIATTR_CUDA_API_VERSION
	.align		4
        /*0000*/ 	.byte	0x04, 0x37
        /*0002*/ 	.short	(.L_39 - .L_38)
.L_38:
        /*0004*/ 	.word	0x00000082


	//----- nvinfo : EIATTR_KPARAM_INFO
	.align		4
.L_39:
        /*0008*/ 	.byte	0x04, 0x17
        /*000a*/ 	.short	(.L_41 - .L_40)
.L_40:
        /*000c*/ 	.word	0x00000000
        /*0010*/ 	.short	0x0001
        /*0012*/ 	.short	0x0008
        /*0014*/ 	.byte	0x00, 0xf0, 0x11, 0x00


	//----- nvinfo : EIATTR_KPARAM_INFO
	.align		4
.L_41:
        /*0018*/ 	.byte	0x04, 0x17
        /*001a*/ 	.short	(.L_43 - .L_42)
.L_42:
        /*001c*/ 	.word	0x00000000
        /*0020*/ 	.short	0x0000
        /*0022*/ 	.short	0x0000
        /*0024*/ 	.byte	0x00, 0xf5, 0x21, 0x00


	//----- nvinfo : EIATTR_SPARSE_MMA_MASK
	.align		4
.L_43:
        /*0028*/ 	.byte	0x03, 0x50
        /*002a*/ 	.short	0x0000


	//----- nvinfo : EIATTR_MAXREG_COUNT
	.align		4
        /*002c*/ 	.byte	0x03, 0x1b
        /*002e*/ 	.short	0x00ff


	//----- nvinfo : EIATTR_MERCURY_ISA_VERSION
	.align		4
        /*0030*/ 	.byte	0x03, 0x5f
        /*0032*/ 	.short	0x0101


	//----- nvinfo : EIATTR_VRC_CTA_INIT_COUNT
	.align		4
        /*0034*/ 	.byte	0x02, 0x4a
	.zero		1
	.zero		1


	//----- nvinfo : EIATTR_EXIT_INSTR_OFFSETS
	.align		4
        /*0038*/ 	.byte	0x04, 0x1c
        /*003a*/ 	.short	(.L_45 - .L_44)


	//   ....[0]....
.L_44:
        /*003c*/ 	.word	0x00000070


	//   ....[1]....
        /*0040*/ 	.word	0x00000110


	//   ....[2]....
        /*0044*/ 	.word	0x00000170


	//----- nvinfo : EIATTR_CRS_STACK_SIZE
	.align		4
.L_45:
        /*0048*/ 	.byte	0x04, 0x1e
        /*004a*/ 	.short	(.L_47 - .L_46)
.L_46:
        /*004c*/ 	.word	0x00000000


	//----- nvinfo : EIATTR_CBANK_PARAM_SIZE
	.align		4
.L_47:
        /*0050*/ 	.byte	0x03, 0x19
        /*0052*/ 	.short	0x000c


	//----- nvinfo : EIATTR_PARAM_CBANK
	.align		4
        /*0054*/ 	.byte	0x04, 0x0a
        /*0056*/ 	.short	(.L_49 - .L_48)
	.align		4
.L_48:
        /*0058*/ 	.word	index@(.nv.constant0._Z7divergePii)
        /*005c*/ 	.short	0x0380
        /*005e*/ 	.short	0x000c


	//----- nvinfo : EIATTR_SW_WAR
	.align		4
.L_49:
        /*0060*/ 	.byte	0x04, 0x36
        /*0062*/ 	.short	(.L_51 - .L_50)
.L_50:
        /*0064*/ 	.word	0x00000008
.L_51:


//--------------------- .nv.info._Z6no_divPii     --------------------------
	.section	.nv.info._Z6no_divPii,"",@"SHT_CUDA_INFO"
	.sectionflags	@""
	.align	4


	//----- nvinfo : EIATTR_CUDA_API_VERSION
	.align		4
        /*0000*/ 	.byte	0x04, 0x37
        /*0002*/ 	.short	(.L_53 - .L_52)
.L_52:
        /*0004*/ 	.word	0x00000082


	//----- nvinfo : EIATTR_KPARAM_INFO
	.align		4
.L_53:
        /*0008*/ 	.byte	0x04, 0x17
        /*000a*/ 	.short	(.L_55 - .L_54)
.L_54:
        /*000c*/ 	.word	0x00000000
        /*0010*/ 	.short	0x0001
        /*0012*/ 	.short	0x0008
        /*0014*/ 	.byte	0x00, 0xf0, 0x11, 0x00


	//----- nvinfo : EIATTR_KPARAM_INFO
	.align		4
.L_55:
        /*0018*/ 	.byte	0x04, 0x17
        /*001a*/ 	.short	(.L_57 - .L_56)
.L_56:
        /*001c*/ 	.word	0x00000000
        /*0020*/ 	.short	0x0000
        /*0022*/ 	.short	0x0000
        /*0024*/ 	.byte	0x00, 0xf5, 0x21, 0x00


	//----- nvinfo : EIATTR_SPARSE_MMA_MASK
	.align		4
.L_57:
        /*0028*/ 	.byte	0x03, 0x50
        /*002a*/ 	.short	0x0000


	//----- nvinfo : EIATTR_MAXREG_COUNT
	.align		4
        /*002c*/ 	.byte	0x03, 0x1b
        /*002e*/ 	.short	0x00ff


	//----- nvinfo : EIATTR_MERCURY_ISA_VERSION
	.align		4
        /*0030*/ 	.byte	0x03, 0x5f
        /*0032*/ 	.short	0x0101


	//----- nvinfo : EIATTR_VRC_CTA_INIT_COUNT
	.align		4
        /*0034*/ 	.byte	0x02, 0x4a
	.zero		1
	.zero		1


	//----- nvinfo : EIATTR_EXIT_INSTR_OFFSETS
	.align		4
        /*0038*/ 	.byte	0x04, 0x1c
        /*003a*/ 	.short	(.L_59 - .L_58)


	//   ....[0]....
.L_58:
        /*003c*/ 	.word	0x00000070


	//   ....[1]....
        /*0040*/ 	.word	0x000000e0


	//----- nvinfo : EIATTR_CBANK_PARAM_SIZE
	.align		4
.L_59:
        /*0044*/ 	.byte	0x03, 0x19
        /*0046*/ 	.short	0x000c


	//----- nvinfo : EIATTR_PARAM_CBANK
	.align		4
        /*0048*/ 	.byte	0x04, 0x0a
        /*004a*/ 	.short	(.L_61 - .L_60)
	.align		4
.L_60:
        /*004c*/ 	.word	index@(.nv.constant0._Z6no_divPii)
        /*0050*/ 	.short	0x0380
        /*0052*/ 	.short	0x000c


	//----- nvinfo : EIATTR_SW_WAR
	.align		4
.L_61:
        /*0054*/ 	.byte	0x04, 0x36
        /*0056*/ 	.short	(.L_63 - .L_62)
.L_62:
        /*0058*/ 	.word	0x00000008
.L_63:


//--------------------- .nv.info._Z4noopv         --------------------------
	.section	.nv.info._Z4noopv,"",@"SHT_CUDA_INFO"
	.sectionflags	@""
	.align	4


	//----- nvinfo : EIATTR_CUDA_API_VERSION
	.align		4
        /*0000*/ 	.byte	0x04, 0x37
        /*0002*/ 	.short	(.L_65 - .L_64)
.L_64:
        /*0004*/ 	.word	0x00000082


	//----- nvinfo : EIATTR_SPARSE_MMA_MASK
	.align		4
.L_65:
        /*0008*/ 	.byte	0x03, 0x50
        /*000a*/ 	.short	0x0000


	//----- nvinfo : EIATTR_MAXREG_COUNT
	.align		4
        /*000c*/ 	.byte	0x03, 0x1b
        /*000e*/ 	.short	0x00ff


	//----- nvinfo : EIATTR_MERCURY_ISA_VERSION
	.align		4
        /*0010*/ 	.byte	0x03, 0x5f
        /*0012*/ 	.short	0x0101


	//----- nvinfo : EIATTR_VRC_CTA_INIT_COUNT
	.align		4
        /*0014*/ 	.byte	0x02, 0x4a
	.zero		1
	.zero		1


	//----- nvinfo : EIATTR_EXIT_INSTR_OFFSETS
	.align		4
        /*0018*/ 	.byte	0x04, 0x1c
        /*001a*/ 	.short	(.L_67 - .L_66)


	//   ....[0]....
.L_66:
        /*001c*/ 	.word	0x00000010


	//----- nvinfo : EIATTR_SW_WAR
	.align		4
.L_67:
        /*0020*/ 	.byte	0x04, 0x36
        /*0022*/ 	.short	(.L_69 - .L_68)
.L_68:
        /*0024*/ 	.word	0x00000008
.L_69:


//--------------------- .nv.callgraph             --------------------------
	.section	.nv.callgraph,"",@"SHT_CUDA_CALLGRAPH"
	.align	4
	.sectionentsize	8
	.align		4
        /*0000*/ 	.word	0x00000000
	.align		4
        /*0004*/ 	.word	0xffffffff
	.align		4
        /*0008*/ 	.word	0x00000000
	.align		4
        /*000c*/ 	.word	0xfffffffe
	.align		4
        /*0010*/ 	.word	0x00000000
	.align		4
        /*0014*/ 	.word	0xfffffffd
	.align		4
        /*0018*/ 	.word	0x00000000
	.align		4
        /*001c*/ 	.word	0xfffffffc


//--------------------- .text._Z11aligned_divPii  --------------------------
	.section	.text._Z11aligned_divPii,"ax",@progbits
	.align	128
        .global         _Z11aligned_divPii
        .type           _Z11aligned_divPii,@function
        .size           _Z11aligned_divPii,(.L_x_6 - _Z11aligned_divPii)
        .other          _Z11aligned_divPii,@"STO_CUDA_ENTRY STV_DEFAULT"
_Z11aligned_divPii:
.text._Z11aligned_divPii:
[----:B------:R-:W-:Y:S01]  /*0000*/  LDC R1, c[0x0][0x37c] ;  /* 0x0000df00ff017b82 */ /* 0x000fe20000000800 */
[----:B------:R-:W0:Y:S07]  /*0010*/  S2R R5, SR_TID.X ;  /* 0x0000000000057919 */ /* 0x000e2e0000002100 */
[----:B------:R-:W0:Y:S01]  /*0020*/  S2UR UR4, SR_CTAID.X ;  /* 0x00000000000479c3 */ /* 0x000e220000002500 */
[----:B------:R-:W1:Y:S07]  /*0030*/  LDCU UR5, c[0x0][0x388] ;  /* 0x00007100ff0577ac */ /* 0x000e6e0008000800 */
[----:B------:R-:W0:Y:S02]  /*0040*/  LDC R0, c[0x0][0x360] ;  /* 0x0000d800ff007b82 */ /* 0x000e240000000800 */
[----:B0-----:R-:W-:-:S05]  /*0050*/  IMAD R5, R0, UR4, R5 ;  /* 0x0000000400057c24 */ /* 0x001fca000f8e0205 */
[----:B-1----:R-:W-:-:S13]  /*0060*/  ISETP.GE.AND P0, PT, R5, UR5, PT ;  /* 0x0000000505007c0c */ /* 0x002fda000bf06270 */
[----:B------:R-:W-:Y:S05]  /*0070*/  @P0 EXIT ;  /* 0x000000000000094d */ /* 0x000fea0003800000 */
[----:B------:R-:W-:Y:S01]  /*0080*/  SHF.R.S32.HI R0, RZ, 0x1f, R5 ;  /* 0x0000001fff007819 */ /* 0x000fe20000011405 */
[----:B------:R-:W0:Y:S03]  /*0090*/  LDCU.64 UR4, c[0x0][0x358] ;  /* 0x00006b00ff0477ac */ /* 0x000e260008000a00 */
[----:B------:R-:W-:-:S04]  /*00a0*/  LEA.HI R0, R0, R5, RZ, 0x5 ;  /* 0x0000000500007211 */ /* 0x000fc800078f28ff */
[----:B------:R-:W-:-:S04]  /*00b0*/  SHF.R.S32.HI R0, RZ, 0x5, R0 ;  /* 0x00000005ff007819 */ /* 0x000fc80000011400 */
[----:B------:R-:W-:-:S04]  /*00c0*/  LOP3.LUT R0, R0, 0x80000001, RZ, 0xc0, !PT ;  /* 0x8000000100007812 */ /* 0x000fc800078ec0ff */
[----:B------:R-:W-:-:S13]  /*00d0*/  ISETP.NE.AND P0, PT, R0, 0x1, PT ;  /* 0x000000010000780c */ /* 0x000fda0003f05270 */
[----:B0-----:R-:W-:Y:S05]  /*00e0*/  @P0 BRA `(.L_x_0) ;  /* 0x0000000000180947 */ /* 0x001fea0003800000 */
[----:B------:R-:W0:Y:S02]  /*00f0*/  LDC.64 R2, c[0x0][0x380] ;  /* 0x0000e000ff027b82 */ /* 0x000e240000000a00 */
[----:B0-----:R-:W-:-:S05]  /*0100*/  IMAD.WIDE R2, R5, 0x4, R2 ;  /* 0x0000000405027825 */ /* 0x001fca00078e0202 */
[----:B------:R-:W2:Y:S02]  /*0110*/  LDG.E R0, desc[UR4][R2.64] ;  /* 0x0000000402007981 */ /* 0x000ea4000c1e1900 */
[----:B--2---:R-:W-:-:S05]  /*0120*/  IMAD R5, R0, 0x3, RZ ;  /* 0x0000000300057824 */ /* 0x004fca00078e02ff */
[----:B------:R-:W-:Y:S01]  /*0130*/  STG.E desc[UR4][R2.64], R5 ;  /* 0x0000000502007986 */ /* 0x000fe2000c101904 */
[----:B------:R-:W-:Y:S05]  /*0140*/  EXIT ;  /* 0x000000000000794d */ /* 0x000fea0003800000 */
.L_x_0:
[----:B------:R-:W0:Y:S02]  /*0150*/  LDC.64 R2, c[0x0][0x380] ;  /* 0x0000e000ff027b82 */ /* 0x000e240000000a00 */
[----:B0-----:R-:W-:-:S05]  /*0160*/  IMAD.WIDE R2, R5, 0x4, R2 ;  /* 0x0000000405027825 */ /* 0x001fca00078e0202 */
[----:B------:R-:W2:Y:S02]  /*0170*/  LDG.E R5, desc[UR4][R2.64] ;  /* 0x0000000402057981 */ /* 0x000ea4000c1e1900 */
[----:B--2---:R-:W-:-:S05]  /*0180*/  IMAD.SHL.U32 R5, R5, 0x2, RZ ;  /* 0x0000000205057824 */ /* 0x004fca00078e00ff */
[----:B------:R-:W-:Y:S01]  /*0190*/  STG.E desc[UR4][R2.64], R5 ;  /* 0x0000000502007986 */ /* 0x000fe2000c101904 */
[----:B------:R-:W-:Y:S05]  /*01a0*/  EXIT ;  /* 0x000000000000794d */ /* 0x000fea0003800000 */
.L_x_1:
[----:B------:R-:W-:-:S00]  /*01b0*/  BRA `(.L_x_1) ;  /* 0xfffffffc00fc7947 */ /* 0x000fc0000383ffff */
[----:B------:R-:W-:-:S00]  /*01c0*/  NOP ;  /* 0x0000000000007918 */ /* 0x000fc00000000000 */
        /* <DEDUP_REMOVED lines=11> */
.L_x_6:


//--------------------- .text._Z7divergePii       --------------------------
	.section	.text._Z7divergePii,"ax",@progbits
	.align	128
        .global         _Z7divergePii
        .type           _Z7divergePii,@function
        .size           _Z7divergePii,(.L_x_7 - _Z7divergePii)
        .other          _Z7divergePii,@"STO_CUDA_ENTRY STV_DEFAULT"
_Z7divergePii:
.text._Z7divergePii:
        /* <DEDUP_REMOVED lines=8> */
[----:B------:R-:W-:Y:S01]  /*0080*/  LOP3.LUT R0, R5, 0x1, RZ, 0xc0, !PT ;  /* 0x0000000105007812 */ /* 0x000fe200078ec0ff */
[----:B------:R-:W0:Y:S03]  /*0090*/  LDCU.64 UR4, c[0x0][0x358] ;  /* 0x00006b00ff0477ac */ /* 0x000e260008000a00 */
[----:B------:R-:W-:-:S13]  /*00a0*/  ISETP.NE.U32.AND P0, PT, R0, 0x1, PT ;  /* 0x000000010000780c */ /* 0x000fda0003f05070 */
[----:B------:R-:W-:Y:S05]  /*00b0*/  @P0 BRA `(.L_x_2) ;  /* 0x0000000000180947 */ /* 0x000fea0003800000 */
[----:B------:R-:W1:Y:S02]  /*00c0*/  LDC.64 R2, c[0x0][0x380] ;  /* 0x0000e000ff027b82 */ /* 0x000e640000000a00 */
[----:B-1----:R-:W-:-:S05]  /*00d0*/  IMAD.WIDE R2, R5, 0x4, R2 ;  /* 0x0000000405027825 */ /* 0x002fca00078e0202 */
[----:B0-----:R-:W2:Y:S02]  /*00e0*/  LDG.E R0, desc[UR4][R2.64] ;  /* 0x0000000402007981 */ /* 0x001ea4000c1e1900 */
[----:B--2---:R-:W-:-:S05]  /*00f0*/  IMAD R5, R0, 0x3, RZ ;  /* 0x0000000300057824 */ /* 0x004fca00078e02ff */
[----:B------:R-:W-:Y:S01]  /*0100*/  STG.E desc[UR4][R2.64], R5 ;  /* 0x0000000502007986 */ /* 0x000fe2000c101904 */
[----:B------:R-:W-:Y:S05]  /*0110*/  EXIT ;  /* 0x000000000000794d */ /* 0x000fea0003800000 */
.L_x_2:
[----:B------:R-:W1:Y:S02]  /*0120*/  LDC.64 R2, c[0x0][0x380] ;  /* 0x0000e000ff027b82 */ /* 0x000e640000000a00 */
[----:B-1----:R-:W-:-:S05]  /*0130*/  IMAD.WIDE R2, R5, 0x4, R2 ;  /* 0x0000000405027825 */ /* 0x002fca00078e0202 */
[----:B0-----:R-:W2:Y:S02]  /*0140*/  LDG.E R5, desc[UR4][R2.64] ;  /* 0x0000000402057981 */ /* 0x001ea4000c1e1900 */
[----:B--2---:R-:W-:-:S05]  /*0150*/  SHF.L.U32 R5, R5, 0x1, RZ ;  /* 0x0000000105057819 */ /* 0x004fca00000006ff */
[----:B------:R-:W-:Y:S01]  /*0160*/  STG.E desc[UR4][R2.64], R5 ;  /* 0x0000000502007986 */ /* 0x000fe2000c101904 */
[----:B------:R-:W-:Y:S05]  /*0170*/  EXIT ;  /* 0x000000000000794d */ /* 0x000fea0003800000 */
.L_x_3:
        /* <DEDUP_REMOVED lines=16> */
.L_x_7:


//--------------------- .text._Z6no_divPii        --------------------------
	.section	.text._Z6no_divPii,"ax",@progbits
	.align	128
        .global         _Z6no_divPii
        .type           _Z6no_divPii,@function
        .size           _Z6no_divPii,(.L_x_8 - _Z6no_divPii)
        .other          _Z6no_divPii,@"STO_CUDA_ENTRY STV_DEFAULT"
_Z6no_divPii:
.text._Z6no_divPii:
        /* <DEDUP_REMOVED lines=8> */
[----:B------:R-:W0:Y:S01]  /*0080*/  LDC.64 R2, c[0x0][0x380] ;  /* 0x0000e000ff027b82 */ /* 0x000e220000000a00 */
[----:B------:R-:W1:Y:S01]  /*0090*/  LDCU.64 UR4, c[0x0][0x358] ;  /* 0x00006b00ff0477ac */ /* 0x000e620008000a00 */
[----:B0-----:R-:W-:-:S05]  /*00a0*/  IMAD.WIDE R2, R5, 0x4, R2 ;  /* 0x0000000405027825 */ /* 0x001fca00078e0202 */
[----:B-1----:R-:W2:Y:S02]  /*00b0*/  LDG.E R0, desc[UR4][R2.64] ;  /* 0x0000000402007981 */ /* 0x002ea4000c1e1900 */
[----:B--2---:R-:W-:-:S05]  /*00c0*/  SHF.L.U32 R5, R0, 0x1, RZ ;  /* 0x0000000100057819 */ /* 0x004fca00000006ff */
[----:B------:R-:W-:Y:S01]  /*00d0*/  STG.E desc[UR4][R2.64], R5 ;  /* 0x0000000502007986 */ /* 0x000fe2000c101904 */
[----:B------:R-:W-:Y:S05]  /*00e0*/  EXIT ;  /* 0x000000000000794d */ /* 0x000fea0003800000 */
.L_x_4:
        /* <DEDUP_REMOVED lines=9> */
.L_x_8:


//--------------------- .text._Z4noopv            --------------------------
	.section	.text._Z4noopv,"ax",@progbits
	.align	128
        .global         _Z4noopv
        .type           _Z4noopv,@function
        .size           _Z4noopv,(.L_x_9 - _Z4noopv)
        .other          _Z4noopv,@"STO_CUDA_ENTRY STV_DEFAULT"
_Z4noopv:
.text._Z4noopv:
[----:B------:R-:W-:Y:S01]  /*0000*/  LDC R1, c[0x0][0x37c] ;  /* 0x0000df00ff017b82 */ /* 0x000fe20000000800 */
[----:B------:R-:W-:Y:S05]  /*0010*/  EXIT ;  /* 0x000000000000794d */ /* 0x000fea0003800000 */
.L_x_5:
        /* <DEDUP_REMOVED lines=14> */
.L_x_9:


//--------------------- .nv.shared.reserved.0     --------------------------
	.section	.nv.shared.reserved.0,"aw",@nobits
	.weak		__nv_reservedSMEM_offset_0_alias
	.size		__nv_reservedSMEM_offset_0_alias, 0, 64
	.other		__nv_reservedSMEM_offset_0_alias,@"STO_CUDA_RESERVED_SHARED STV_DEFAULT"
__nv_reservedSMEM_offset_0_alias:
	.zero		0
	.zero		64


//--------------------- .nv.constant0._Z11aligned_divPii --------------------------
	.section	.nv.constant0._Z11aligned_divPii,"a",@progbits
	.sectionflags	@""
	.align	4
.nv.constant0._Z11aligned_divPii:
	.zero		908


//--------------------- .nv.constant0._Z7divergePii --------------------------
	.section	.nv.constant0._Z7divergePii,"a",@progbits
	.sectionflags	@""
	.align	4
.nv.constant0._Z7divergePii:
	.zero		908


//--------------------- .nv.constant0._Z6no_divPii --------------------------
	.section	.nv.constant0._Z6no_divPii,"a",@progbits
	.sectionflags	@""
	.align	4
.nv.constant0._Z6no_divPii:
	.zero		908


//--------------------- .nv.constant0._Z4noopv    --------------------------
	.section	.nv.constant0._Z4noopv,"a",@progbits
	.sectionflags	@""
	.align	4
.nv.constant0._Z4noopv:
	.zero		896


//--------------------- SYMBOLS --------------------------

	.type		.nv.reservedSmem.offset0,@object
	.size		.nv.reservedSmem.offset0,0x4
